//
// Generated by NVIDIA NVVM Compiler
//
// Compiler Build ID: CL-36424714
// Cuda compilation tools, release 13.0, V13.0.88
// Based on NVVM 20.0.0
//

.version 9.0
.target sm_100
.address_size 64

	// .globl	_Z15reductionKernelPKfPfm
.extern .shared .align 16 .b8 sdata[];

.visible .entry _Z15reductionKernelPKfPfm(
	.param .u64 .ptr .align 1 _Z15reductionKernelPKfPfm_param_0,
	.param .u64 .ptr .align 1 _Z15reductionKernelPKfPfm_param_1,
	.param .u64 _Z15reductionKernelPKfPfm_param_2
)
{
	.reg .pred 	%p<9>;
	.reg .b32 	%r<16>;
	.reg .b32 	%f<34>;
	.reg .b64 	%rd<14>;

	ld.param.u64 	%rd6, [_Z15reductionKernelPKfPfm_param_0];
	ld.param.u64 	%rd4, [_Z15reductionKernelPKfPfm_param_1];
	ld.param.u64 	%rd5, [_Z15reductionKernelPKfPfm_param_2];
	cvta.to.global.u64 	%rd1, %rd6;
	mov.u32 	%r1, %tid.x;
	mov.u32 	%r6, %ctaid.x;
	mov.u32 	%r15, %ntid.x;
	mul.lo.s32 	%r7, %r15, %r6;
	shl.b32 	%r8, %r7, 2;
	shl.b32 	%r9, %r1, 2;
	add.s32 	%r10, %r8, %r9;
	cvt.u64.u32 	%rd2, %r10;
	or.b64  	%rd7, %rd2, 3;
	setp.ge.u64 	%p1, %rd7, %rd5;
	@%p1 bra 	$L__BB0_2;
	shl.b64 	%rd11, %rd2, 2;
	add.s64 	%rd12, %rd1, %rd11;
	ld.global.nc.v4.f32 	{%f18, %f19, %f20, %f21}, [%rd12];
	mul.f32 	%f22, %f19, %f19;
	fma.rn.f32 	%f23, %f18, %f18, %f22;
	fma.rn.f32 	%f24, %f20, %f20, %f23;
	fma.rn.f32 	%f33, %f21, %f21, %f24;
	bra.uni 	$L__BB0_9;
$L__BB0_2:
	setp.le.u64 	%p2, %rd5, %rd2;
	shl.b64 	%rd8, %rd2, 2;
	add.s64 	%rd3, %rd1, %rd8;
	mov.f32 	%f30, 0f00000000;
	@%p2 bra 	$L__BB0_4;
	ld.global.nc.f32 	%f12, [%rd3];
	fma.rn.f32 	%f30, %f12, %f12, 0f00000000;
$L__BB0_4:
	add.s64 	%rd9, %rd2, 1;
	setp.ge.u64 	%p3, %rd9, %rd5;
	mov.f32 	%f31, 0f00000000;
	@%p3 bra 	$L__BB0_6;
	ld.global.nc.f32 	%f14, [%rd3+4];
	mul.f32 	%f31, %f14, %f14;
$L__BB0_6:
	add.f32 	%f6, %f30, %f31;
	add.s64 	%rd10, %rd2, 2;
	setp.ge.u64 	%p4, %rd10, %rd5;
	mov.f32 	%f32, 0f00000000;
	@%p4 bra 	$L__BB0_8;
	ld.global.nc.f32 	%f16, [%rd3+8];
	mul.f32 	%f32, %f16, %f16;
$L__BB0_8:
	add.f32 	%f17, %f6, %f32;
	add.f32 	%f33, %f17, 0f00000000;
$L__BB0_9:
	mov.u32 	%r12, sdata;
	add.s32 	%r3, %r12, %r9;
	st.shared.f32 	[%r3], %f33;
	bar.sync 	0;
	setp.lt.u32 	%p5, %r15, 2;
	@%p5 bra 	$L__BB0_13;
$L__BB0_10:
	shr.u32 	%r5, %r15, 1;
	setp.ge.u32 	%p6, %r1, %r5;
	@%p6 bra 	$L__BB0_12;
	shl.b32 	%r13, %r5, 2;
	add.s32 	%r14, %r3, %r13;
	ld.shared.f32 	%f25, [%r14];
	ld.shared.f32 	%f26, [%r3];
	add.f32 	%f27, %f25, %f26;
	st.shared.f32 	[%r3], %f27;
$L__BB0_12:
	bar.sync 	0;
	setp.gt.u32 	%p7, %r15, 3;
	mov.u32 	%r15, %r5;
	@%p7 bra 	$L__BB0_10;
$L__BB0_13:
	setp.ne.s32 	%p8, %r1, 0;
	@%p8 bra 	$L__BB0_15;
	ld.shared.f32 	%f28, [sdata];
	cvta.to.global.u64 	%rd13, %rd4;
	atom.global.add.f32 	%f29, [%rd13], %f28;
$L__BB0_15:
	ret;

}
	// .globl	_Z15normalizeKernelPKfPffm
.visible .entry _Z15normalizeKernelPKfPffm(
	.param .u64 .ptr .align 1 _Z15normalizeKernelPKfPffm_param_0,
	.param .u64 .ptr .align 1 _Z15normalizeKernelPKfPffm_param_1,
	.param .f32 _Z15normalizeKernelPKfPffm_param_2,
	.param .u64 _Z15normalizeKernelPKfPffm_param_3
)
{
	.reg .pred 	%p<5>;
	.reg .b32 	%r<8>;
	.reg .b32 	%f<17>;
	.reg .b64 	%rd<16>;

	ld.param.u64 	%rd7, [_Z15normalizeKernelPKfPffm_param_0];
	ld.param.u64 	%rd8, [_Z15normalizeKernelPKfPffm_param_1];
	ld.param.f32 	%f2, [_Z15normalizeKernelPKfPffm_param_2];
	ld.param.u64 	%rd6, [_Z15normalizeKernelPKfPffm_param_3];
	cvta.to.global.u64 	%rd1, %rd8;
	cvta.to.global.u64 	%rd2, %rd7;
	sqrt.rn.f32 	%f1, %f2;
	mov.u32 	%r1, %ctaid.x;
	mov.u32 	%r2, %ntid.x;
	mul.lo.s32 	%r3, %r2, %r1;
	shl.b32 	%r4, %r3, 2;
	mov.u32 	%r5, %tid.x;
	shl.b32 	%r6, %r5, 2;
	add.s32 	%r7, %r4, %r6;
	cvt.u64.u32 	%rd3, %r7;
	or.b64  	%rd9, %rd3, 3;
	setp.ge.u64 	%p1, %rd9, %rd6;
	@%p1 bra 	$L__BB1_2;
	shl.b64 	%rd13, %rd3, 2;
	add.s64 	%rd14, %rd2, %rd13;
	ld.global.nc.v4.f32 	{%f9, %f10, %f11, %f12}, [%rd14];
	div.rn.f32 	%f13, %f9, %f1;
	div.rn.f32 	%f14, %f10, %f1;
	div.rn.f32 	%f15, %f11, %f1;
	div.rn.f32 	%f16, %f12, %f1;
	add.s64 	%rd15, %rd1, %rd13;
	st.global.v4.f32 	[%rd15], {%f13, %f14, %f15, %f16};
	bra.uni 	$L__BB1_8;
$L__BB1_2:
	setp.le.u64 	%p2, %rd6, %rd3;
	shl.b64 	%rd10, %rd3, 2;
	add.s64 	%rd4, %rd2, %rd10;
	add.s64 	%rd5, %rd1, %rd10;
	@%p2 bra 	$L__BB1_4;
	ld.global.nc.f32 	%f3, [%rd4];
	div.rn.f32 	%f4, %f3, %f1;
	st.global.f32 	[%rd5], %f4;
$L__BB1_4:
	add.s64 	%rd11, %rd3, 1;
	setp.ge.u64 	%p3, %rd11, %rd6;
	@%p3 bra 	$L__BB1_6;
	ld.global.nc.f32 	%f5, [%rd4+4];
	div.rn.f32 	%f6, %f5, %f1;
	st.global.f32 	[%rd5+4], %f6;
$L__BB1_6:
	add.s64 	%rd12, %rd3, 2;
	setp.ge.u64 	%p4, %rd12, %rd6;
	@%p4 bra 	$L__BB1_8;
	ld.global.nc.f32 	%f7, [%rd4+8];
	div.rn.f32 	%f8, %f7, %f1;
	st.global.f32 	[%rd5+8], %f8;
$L__BB1_8:
	ret;

}


// ===== COMPILED SASS (sm_100) =====

	.target	sm_100

	.elftype	@"ET_EXEC"


//--------------------- .note.nv.tkinfo           --------------------------
	.section	.note.nv.tkinfo,"",@"SHT_NOTE"
	.sectionflags	@"SHF_NOTE_NV_TKINFO"
	.tkinfo
        /*0018*/ 	.word	0x00000002
        /*0030*/ 	.string	""
        /*0030*/ 	.string	"ptxas"
        /*0030*/ 	.string	"Cuda compilation tools, release 13.0, V13.0.88"
        /*0030*/ 	.string	"Build cuda_13.0.r13.0/compiler.36424714_0"
        /*0030*/ 	.string	"-arch sm_100 -m 64 "



//--------------------- .note.nv.cuinfo           --------------------------
	.section	.note.nv.cuinfo,"",@"SHT_NOTE"
	.sectionflags	@"SHF_NOTE_NV_CUINFO"
        /*0018*/ 	.short	0x0002
        /*001a*/ 	.short	0x0064
        /*001c*/ 	.short	0x0082
	.zero		2


//--------------------- .nv.info                  --------------------------
	.section	.nv.info,"",@"SHT_CUDA_INFO"
	.align	4


	//----- nvinfo : EIATTR_REGCOUNT
	.align		4
        /*0000*/ 	.byte	0x04, 0x2f
        /*0002*/ 	.short	(.L_1 - .L_0)
	.align		4
.L_0:
        /*0004*/ 	.word	index@(_Z15reductionKernelPKfPfm)
        /*0008*/ 	.word	0x0000000e


	//----- nvinfo : EIATTR_FRAME_SIZE
	.align		4
.L_1:
        /*000c*/ 	.byte	0x04, 0x11
        /*000e*/ 	.short	(.L_3 - .L_2)
	.align		4
.L_2:
        /*0010*/ 	.word	index@(_Z15reductionKernelPKfPfm)
        /*0014*/ 	.word	0x00000000


	//----- nvinfo : EIATTR_REGCOUNT
	.align		4
.L_3:
        /*0018*/ 	.byte	0x04, 0x2f
        /*001a*/ 	.short	(.L_5 - .L_4)
	.align		4
.L_4:
        /*001c*/ 	.word	index@(_Z15normalizeKernelPKfPffm)
        /*0020*/ 	.word	0x00000017


	//----- nvinfo : EIATTR_FRAME_SIZE
	.align		4
.L_5:
        /*0024*/ 	.byte	0x04, 0x11
        /*0026*/ 	.short	(.L_7 - .L_6)
	.align		4
.L_6:
        /*0028*/ 	.word	index@($__internal_1_$__cuda_sm3x_div_rn_noftz_f32_slowpath)
        /*002c*/ 	.word	0x00000000


	//----- nvinfo : EIATTR_FRAME_SIZE
	.align		4
.L_7:
        /*0030*/ 	.byte	0x04, 0x11
        /*0032*/ 	.short	(.L_9 - .L_8)
	.align		4
.L_8:
        /*0034*/ 	.word	index@($__internal_0_$__cuda_sm20_sqrt_rn_f32_slowpath)
        /*0038*/ 	.word	0x00000000


	//----- nvinfo : EIATTR_FRAME_SIZE
	.align		4
.L_9:
        /*003c*/ 	.byte	0x04, 0x11
        /*003e*/ 	.short	(.L_11 - .L_10)
	.align		4
.L_10:
        /*0040*/ 	.word	index@(_Z15normalizeKernelPKfPffm)
        /*0044*/ 	.word	0x00000000


	//----- nvinfo : EIATTR_MIN_STACK_SIZE
	.align		4
.L_11:
        /*0048*/ 	.byte	0x04, 0x12
        /*004a*/ 	.short	(.L_13 - .L_12)
	.align		4
.L_12:
        /*004c*/ 	.word	index@(_Z15normalizeKernelPKfPffm)
        /*0050*/ 	.word	0x00000000


	//----- nvinfo : EIATTR_MIN_STACK_SIZE
	.align		4
.L_13:
        /*0054*/ 	.byte	0x04, 0x12
        /*0056*/ 	.short	(.L_15 - .L_14)
	.align		4
.L_14:
        /*0058*/ 	.word	index@(_Z15reductionKernelPKfPfm)
        /*005c*/ 	.word	0x00000000
.L_15:


//--------------------- .nv.compat                --------------------------
	.section	.nv.compat,"",@"SHT_CUDA_COMPAT_INFO"
	.align	4
        /*0000*/ 	.byte	0x02, 0x09, 0x00, 0x00, 0x02, 0x02, 0x01, 0x00, 0x02, 0x05, 0x05, 0x00, 0x03, 0x07, 0x01, 0x01
        /*0010*/ 	.byte	0x02, 0x03, 0x00, 0x00, 0x02, 0x06, 0x01, 0x00, 0x04, 0x0b, 0x08, 0x00, 0x01, 0x00, 0x00, 0x00
        /*0020*/ 	.byte	0x00, 0x00, 0x00, 0x00


//--------------------- .nv.info._Z15normalizeKernelPKfPffm --------------------------
	.section	.nv.info._Z15normalizeKernelPKfPffm,"",@"SHT_CUDA_INFO"
	.sectionflags	@""
	.align	4


	//----- nvinfo : EIATTR_CUDA_API_VERSION
	.align		4
        /*0000*/ 	.byte	0x04, 0x37
        /*0002*/ 	.short	(.L_17 - .L_16)
.L_16:
        /*0004*/ 	.word	0x00000082


	//----- nvinfo : EIATTR_KPARAM_INFO
	.align		4
.L_17:
        /*0008*/ 	.byte	0x04, 0x17
        /*000a*/ 	.short	(.L_19 - .L_18)
.L_18:
        /*000c*/ 	.word	0x00000000
        /*0010*/ 	.short	0x0003
        /*0012*/ 	.short	0x0018
        /*0014*/ 	.byte	0x00, 0xf0, 0x21, 0x00


	//----- nvinfo : EIATTR_KPARAM_INFO
	.align		4
.L_19:
        /*0018*/ 	.byte	0x04, 0x17
        /*001a*/ 	.short	(.L_21 - .L_20)
.L_20:
        /*001c*/ 	.word	0x00000000
        /*0020*/ 	.short	0x0002
        /*0022*/ 	.short	0x0010
        /*0024*/ 	.byte	0x00, 0xf0, 0x11, 0x00


	//----- nvinfo : EIATTR_KPARAM_INFO
	.align		4
.L_21:
        /*0028*/ 	.byte	0x04, 0x17
        /*002a*/ 	.short	(.L_23 - .L_22)
.L_22:
        /*002c*/ 	.word	0x00000000
        /*0030*/ 	.short	0x0001
        /*0032*/ 	.short	0x0008
        /*0034*/ 	.byte	0x00, 0xf5, 0x21, 0x00


	//----- nvinfo : EIATTR_KPARAM_INFO
	.align		4
.L_23:
        /*0038*/ 	.byte	0x04, 0x17
        /*003a*/ 	.short	(.L_25 - .L_24)
.L_24:
        /*003c*/ 	.word	0x00000000
        /*0040*/ 	.short	0x0000
        /*0042*/ 	.short	0x0000
        /*0044*/ 	.byte	0x00, 0xf5, 0x21, 0x00


	//----- nvinfo : EIATTR_SPARSE_MMA_MASK
	.align		4
.L_25:
        /*0048*/ 	.byte	0x03, 0x50
        /*004a*/ 	.short	0x0000


	//----- nvinfo : EIATTR_MAXREG_COUNT
	.align		4
        /*004c*/ 	.byte	0x03, 0x1b
        /*004e*/ 	.short	0x00ff


	//----- nvinfo : EIATTR_MERCURY_ISA_VERSION
	.align		4
        /*0050*/ 	.byte	0x03, 0x5f
        /*0052*/ 	.short	0x0101


	//----- nvinfo : EIATTR_VRC_CTA_INIT_COUNT
	.align		4
        /*0054*/ 	.byte	0x02, 0x4a
	.zero		1
	.zero		1


	//----- nvinfo : EIATTR_EXIT_INSTR_OFFSETS
	.align		4
        /*0058*/ 	.byte	0x04, 0x1c
        /*005a*/ 	.short	(.L_27 - .L_26)


	//   ....[0]....
.L_26:
        /*005c*/ 	.word	0x000005a0


	//   ....[1]....
        /*0060*/ 	.word	0x00000920


	//   ....[2]....
        /*0064*/ 	.word	0x00000a20


	//----- nvinfo : EIATTR_CRS_STACK_SIZE
	.align		4
.L_27:
        /*0068*/ 	.byte	0x04, 0x1e
        /*006a*/ 	.short	(.L_29 - .L_28)
.L_28:
        /*006c*/ 	.word	0x00000000


	//----- nvinfo : EIATTR_CBANK_PARAM_SIZE
	.align		4
.L_29:
        /*0070*/ 	.byte	0x03, 0x19
        /*0072*/ 	.short	0x0020


	//----- nvinfo : EIATTR_PARAM_CBANK
	.align		4
        /*0074*/ 	.byte	0x04, 0x0a
        /*0076*/ 	.short	(.L_31 - .L_30)
	.align		4
.L_30:
        /*0078*/ 	.word	index@(.nv.constant0._Z15normalizeKernelPKfPffm)
        /*007c*/ 	.short	0x0380
        /*007e*/ 	.short	0x0020


	//----- nvinfo : EIATTR_SW_WAR
	.align		4
.L_31:
        /*0080*/ 	.byte	0x04, 0x36
        /*0082*/ 	.short	(.L_33 - .L_32)
.L_32:
        /*0084*/ 	.word	0x00000008
.L_33:


//--------------------- .nv.info._Z15reductionKernelPKfPfm --------------------------
	.section	.nv.info._Z15reductionKernelPKfPfm,"",@"SHT_CUDA_INFO"
	.sectionflags	@""
	.align	4


	//----- nvinfo : EIATTR_CUDA_API_VERSION
	.align		4
        /*0000*/ 	.byte	0x04, 0x37
        /*0002*/ 	.short	(.L_35 - .L_34)
.L_34:
        /*0004*/ 	.word	0x00000082


	//----- nvinfo : EIATTR_KPARAM_INFO
	.align		4
.L_35:
        /*0008*/ 	.byte	0x04, 0x17
        /*000a*/ 	.short	(.L_37 - .L_36)
.L_36:
        /*000c*/ 	.word	0x00000000
        /*0010*/ 	.short	0x0002
        /*0012*/ 	.short	0x0010
        /*0014*/ 	.byte	0x00, 0xf0, 0x21, 0x00


	//----- nvinfo : EIATTR_KPARAM_INFO
	.align		4
.L_37:
        /*0018*/ 	.byte	0x04, 0x17
        /*001a*/ 	.short	(.L_39 - .L_38)
.L_38:
        /*001c*/ 	.word	0x00000000
        /*0020*/ 	.short	0x0001
        /*0022*/ 	.short	0x0008
        /*0024*/ 	.byte	0x00, 0xf5, 0x21, 0x00


	//----- nvinfo : EIATTR_KPARAM_INFO
	.align		4
.L_39:
        /*0028*/ 	.byte	0x04, 0x17
        /*002a*/ 	.short	(.L_41 - .L_40)
.L_40:
        /*002c*/ 	.word	0x00000000
        /*0030*/ 	.short	0x0000
        /*0032*/ 	.short	0x0000
        /*0034*/ 	.byte	0x00, 0xf5, 0x21, 0x00


	//----- nvinfo : EIATTR_SPARSE_MMA_MASK
	.align		4
.L_41:
        /*0038*/ 	.byte	0x03, 0x50
        /*003a*/ 	.short	0x0000


	//----- nvinfo : EIATTR_MAXREG_COUNT
	.align		4
        /*003c*/ 	.byte	0x03, 0x1b
        /*003e*/ 	.short	0x00ff


	//----- nvinfo : EIATTR_NUM_BARRIERS
	.align		4
        /*0040*/ 	.byte	0x02, 0x4c
        /*0042*/ 	.byte	0x01
	.zero		1


	//----- nvinfo : EIATTR_MERCURY_ISA_VERSION
	.align		4
        /*0044*/ 	.byte	0x03, 0x5f
        /*0046*/ 	.short	0x0101


	//----- nvinfo : EIATTR_VRC_CTA_INIT_COUNT
	.align		4
        /*0048*/ 	.byte	0x02, 0x4a
	.zero		1
	.zero		1


	//----- nvinfo : EIATTR_EXIT_INSTR_OFFSETS
	.align		4
        /*004c*/ 	.byte	0x04, 0x1c
        /*004e*/ 	.short	(.L_43 - .L_42)


	//   ....[0]....
.L_42:
        /*0050*/ 	.word	0x00000440


	//   ....[1]....
        /*0054*/ 	.word	0x000004b0


	//----- nvinfo : EIATTR_CRS_STACK_SIZE
	.align		4
.L_43:
        /*0058*/ 	.byte	0x04, 0x1e
        /*005a*/ 	.short	(.L_45 - .L_44)
.L_44:
        /*005c*/ 	.word	0x00000000


	//----- nvinfo : EIATTR_CBANK_PARAM_SIZE
	.align		4
.L_45:
        /*0060*/ 	.byte	0x03, 0x19
        /*0062*/ 	.short	0x0018


	//----- nvinfo : EIATTR_PARAM_CBANK
	.align		4
        /*0064*/ 	.byte	0x04, 0x0a
        /*0066*/ 	.short	(.L_47 - .L_46)
	.align		4
.L_46:
        /*0068*/ 	.word	index@(.nv.constant0._Z15reductionKernelPKfPfm)
        /*006c*/ 	.short	0x0380
        /*006e*/ 	.short	0x0018


	//----- nvinfo : EIATTR_SW_WAR
	.align		4
.L_47:
        /*0070*/ 	.byte	0x04, 0x36
        /*0072*/ 	.short	(.L_49 - .L_48)
.L_48:
        /*0074*/ 	.word	0x00000008
.L_49:


//--------------------- .nv.callgraph             --------------------------
	.section	.nv.callgraph,"",@"SHT_CUDA_CALLGRAPH"
	.align	4
	.sectionentsize	8
	.align		4
        /*0000*/ 	.word	0x00000000
	.align		4
        /*0004*/ 	.word	0xffffffff
	.align		4
        /*0008*/ 	.word	0x00000000
	.align		4
        /*000c*/ 	.word	0xfffffffe
	.align		4
        /*0010*/ 	.word	0x00000000
	.align		4
        /*0014*/ 	.word	0xfffffffd
	.align		4
        /*0018*/ 	.word	0x00000000
	.align		4
        /*001c*/ 	.word	0xfffffffc


//--------------------- .text._Z15normalizeKernelPKfPffm --------------------------
	.section	.text._Z15normalizeKernelPKfPffm,"ax",@progbits
	.align	128
        .global         _Z15normalizeKernelPKfPffm
        .type           _Z15normalizeKernelPKfPffm,@function
        .size           _Z15normalizeKernelPKfPffm,(.L_x_41 - _Z15normalizeKernelPKfPffm)
        .other          _Z15normalizeKernelPKfPffm,@"STO_CUDA_ENTRY STV_DEFAULT"
_Z15normalizeKernelPKfPffm:
.text._Z15normalizeKernelPKfPffm:
[----:B------:R-:W-:Y:S01]  /*0000*/  LDC R1, c[0x0][0x37c] ;  /* 0x0000df00ff017b82 */ /* 0x000fe20000000800 */
[----:B------:R-:W0:Y:S02]  /*0010*/  LDCU UR5, c[0x0][0x390] ;  /* 0x00007200ff0577ac */ /* 0x000e240008000800 */
[----:B0-----:R-:W-:Y:S02]  /*0020*/  UIADD3 UR4, UPT, UPT, UR5, -0xd000000, URZ ;  /* 0xf300000005047890 */ /* 0x001fe4000fffe0ff */
[----:B------:R-:W0:Y:S02]  /*0030*/  MUFU.RSQ R0, UR5 ;  /* 0x0000000500007d08 */ /* 0x000e240008001400 */
[----:B------:R-:W-:-:S09]  /*0040*/  UISETP.GT.U32.AND UP0, UPT, UR4, 0x727fffff, UPT ;  /* 0x727fffff0400788c */ /* 0x000fd2000bf04070 */
[----:B------:R-:W-:Y:S05]  /*0050*/  BRA.U !UP0, `(.L_x_0) ;  /* 0x0000000108107547 */ /* 0x000fea000b800000 */
[----:B------:R-:W-:-:S07]  /*0060*/  MOV R4, 0x80 ;  /* 0x0000008000047802 */ /* 0x000fce0000000f00 */
[----:B0-----:R-:W-:Y:S05]  /*0070*/  CALL.REL.NOINC `($__internal_0_$__cuda_sm20_sqrt_rn_f32_slowpath) ;  /* 0x00000008006c7944 */ /* 0x001fea0003c00000 */
[----:B------:R-:W-:Y:S01]  /*0080*/  IMAD.MOV.U32 R3, RZ, RZ, R0 ;  /* 0x000000ffff037224 */ /* 0x000fe200078e0000 */
[----:B------:R-:W-:Y:S06]  /*0090*/  BRA `(.L_x_1) ;  /* 0x0000000000107947 */ /* 0x000fec0003800000 */
.L_x_0:
[C---:B0-----:R-:W-:Y:S01]  /*00a0*/  FMUL.FTZ R3, R0.reuse, UR5 ;  /* 0x0000000500037c20 */ /* 0x041fe20008410000 */
[----:B------:R-:W-:-:S03]  /*00b0*/  FMUL.FTZ R2, R0, 0.5 ;  /* 0x3f00000000027820 */ /* 0x000fc60000410000 */
[----:B------:R-:W-:-:S04]  /*00c0*/  FFMA R0, -R3, R3, UR5 ;  /* 0x0000000503007e23 */ /* 0x000fc80008000103 */
[----:B------:R-:W-:-:S07]  /*00d0*/  FFMA R3, R0, R2, R3 ;  /* 0x0000000200037223 */ /* 0x000fce0000000003 */
.L_x_1:
[----:B------:R-:W0:Y:S01]  /*00e0*/  S2R R5, SR_TID.X ;  /* 0x0000000000057919 */ /* 0x000e220000002100 */
[----:B------:R-:W0:Y:S01]  /*00f0*/  S2UR UR4, SR_CTAID.X ;  /* 0x00000000000479c3 */ /* 0x000e220000002500 */
[----:B------:R-:W1:Y:S07]  /*0100*/  LDCU.64 UR6, c[0x0][0x398] ;  /* 0x00007300ff0677ac */ /* 0x000e6e0008000a00 */
[----:B------:R-:W0:Y:S02]  /*0110*/  LDC R0, c[0x0][0x360] ;  /* 0x0000d800ff007b82 */ /* 0x000e240000000800 */
[----:B0-----:R-:W-:Y:S01]  /*0120*/  IMAD R0, R0, UR4, R5 ;  /* 0x0000000400007c24 */ /* 0x001fe2000f8e0205 */
[----:B------:R-:W0:Y:S03]  /*0130*/  LDCU.64 UR4, c[0x0][0x358] ;  /* 0x00006b00ff0477ac */ /* 0x000e260008000a00 */
[----:B------:R-:W-:-:S05]  /*0140*/  IMAD.SHL.U32 R2, R0, 0x4, RZ ;  /* 0x0000000400027824 */ /* 0x000fca00078e00ff */
[----:B------:R-:W-:-:S04]  /*0150*/  LOP3.LUT R0, R2, 0x3, RZ, 0xfc, !PT ;  /* 0x0000000302007812 */ /* 0x000fc800078efcff */
[----:B-1----:R-:W-:-:S04]  /*0160*/  ISETP.GE.U32.AND P0, PT, R0, UR6, PT ;  /* 0x0000000600007c0c */ /* 0x002fc8000bf06070 */
[----:B------:R-:W-:-:S13]  /*0170*/  ISETP.GE.U32.AND.EX P0, PT, RZ, UR7, PT, P0 ;  /* 0x00000007ff007c0c */ /* 0x000fda000bf06100 */
[----:B0-----:R-:W-:Y:S05]  /*0180*/  @P0 BRA `(.L_x_2) ;  /* 0x0000000400080947 */ /* 0x001fea0003800000 */
[----:B------:R-:W0:Y:S01]  /*0190*/  LDCU.64 UR8, c[0x0][0x380] ;  /* 0x00007000ff0877ac */ /* 0x000e220008000a00 */
[----:B------:R-:W-:Y:S01]  /*01a0*/  IMAD.SHL.U32 R12, R2, 0x4, RZ ;  /* 0x00000004020c7824 */ /* 0x000fe200078e00ff */
[----:B------:R-:W-:-:S04]  /*01b0*/  SHF.R.U32.HI R2, RZ, 0x1e, R2 ;  /* 0x0000001eff027819 */ /* 0x000fc80000011602 */
[----:B0-----:R-:W-:-:S04]  /*01c0*/  IADD3 R4, P0, PT, R12, UR8, RZ ;  /* 0x000000080c047c10 */ /* 0x001fc8000ff1e0ff */
[----:B------:R-:W-:-:S06]  /*01d0*/  IADD3.X R5, PT, PT, R2, UR9, RZ, P0, !PT ;  /* 0x0000000902057c10 */ /* 0x000fcc00087fe4ff */
[----:B------:R-:W2:Y:S01]  /*01e0*/  LDG.E.128.CONSTANT R4, desc[UR4][R4.64] ;  /* 0x0000000404047981 */ /* 0x000ea2000c1e9d00 */
[----:B------:R-:W0:Y:S01]  /*01f0*/  MUFU.RCP R0, R3 ;  /* 0x0000000300007308 */ /* 0x000e220000001000 */
[----:B------:R-:W-:Y:S01]  /*0200*/  BSSY.RECONVERGENT B0, `(.L_x_3) ;  /* 0x000000b000007945 */ /* 0x000fe20003800200 */
[----:B0-----:R-:W-:-:S04]  /*0210*/  FFMA R9, R0, -R3, 1 ;  /* 0x3f80000000097423 */ /* 0x001fc80000000803 */
[----:B------:R-:W-:Y:S02]  /*0220*/  FFMA R9, R0, R9, R0 ;  /* 0x0000000900097223 */ /* 0x000fe40000000000 */
[----:B--2---:R-:W0:Y:S02]  /*0230*/  FCHK P0, R4, R3 ;  /* 0x0000000304007302 */ /* 0x004e240000000000 */
[----:B------:R-:W-:-:S04]  /*0240*/  FFMA R8, R4, R9, RZ ;  /* 0x0000000904087223 */ /* 0x000fc800000000ff */
[----:B------:R-:W-:-:S04]  /*0250*/  FFMA R0, R8, -R3, R4 ;  /* 0x8000000308007223 */ /* 0x000fc80000000004 */
[----:B------:R-:W-:Y:S01]  /*0260*/  FFMA R8, R9, R0, R8 ;  /* 0x0000000009087223 */ /* 0x000fe20000000008 */
[----:B0-----:R-:W-:Y:S06]  /*0270*/  @!P0 BRA `(.L_x_4) ;  /* 0x00000000000c8947 */ /* 0x001fec0003800000 */
[----:B------:R-:W-:-:S07]  /*0280*/  MOV R14, 0x2a0 ;  /* 0x000002a0000e7802 */ /* 0x000fce0000000f00 */
[----:B------:R-:W-:Y:S05]  /*0290*/  CALL.REL.NOINC `($__internal_1_$__cuda_sm3x_div_rn_noftz_f32_slowpath) ;  /* 0x0000000800487944 */ /* 0x000fea0003c00000 */
[----:B------:R-:W-:-:S07]  /*02a0*/  MOV R8, R0 ;  /* 0x0000000000087202 */ /* 0x000fce0000000f00 */
.L_x_4:
[----:B------:R-:W-:Y:S05]  /*02b0*/  BSYNC.RECONVERGENT B0 ;  /* 0x0000000000007941 */ /* 0x000fea0003800200 */
.L_x_3:
[----:B------:R-:W0:Y:S01]  /*02c0*/  MUFU.RCP R0, R3 ;  /* 0x0000000300007308 */ /* 0x000e220000001000 */
[----:B------:R-:W-:Y:S07]  /*02d0*/  BSSY.RECONVERGENT B0, `(.L_x_5) ;  /* 0x000000c000007945 */ /* 0x000fee0003800200 */
[----:B------:R-:W1:Y:S01]  /*02e0*/  FCHK P0, R5, R3 ;  /* 0x0000000305007302 */ /* 0x000e620000000000 */
[----:B0-----:R-:W-:-:S04]  /*02f0*/  FFMA R9, R0, -R3, 1 ;  /* 0x3f80000000097423 */ /* 0x001fc80000000803 */
[----:B------:R-:W-:-:S04]  /*0300*/  FFMA R11, R0, R9, R0 ;  /* 0x00000009000b7223 */ /* 0x000fc80000000000 */
[----:B------:R-:W-:-:S04]  /*0310*/  FFMA R0, R5, R11, RZ ;  /* 0x0000000b05007223 */ /* 0x000fc800000000ff */
[----:B------:R-:W-:-:S04]  /*0320*/  FFMA R9, R0, -R3, R5 ;  /* 0x8000000300097223 */ /* 0x000fc80000000005 */
[----:B------:R-:W-:Y:S01]  /*0330*/  FFMA R9, R11, R9, R0 ;  /* 0x000000090b097223 */ /* 0x000fe20000000000 */
[----:B-1----:R-:W-:Y:S06]  /*0340*/  @!P0 BRA `(.L_x_6) ;  /* 0x0000000000108947 */ /* 0x002fec0003800000 */
[----:B------:R-:W-:Y:S01]  /*0350*/  IMAD.MOV.U32 R4, RZ, RZ, R5 ;  /* 0x000000ffff047224 */ /* 0x000fe200078e0005 */
[----:B------:R-:W-:-:S07]  /*0360*/  MOV R14, 0x380 ;  /* 0x00000380000e7802 */ /* 0x000fce0000000f00 */
[----:B------:R-:W-:Y:S05]  /*0370*/  CALL.REL.NOINC `($__internal_1_$__cuda_sm3x_div_rn_noftz_f32_slowpath) ;  /* 0x0000000800107944 */ /* 0x000fea0003c00000 */
[----:B------:R-:W-:-:S07]  /*0380*/  IMAD.MOV.U32 R9, RZ, RZ, R0 ;  /* 0x000000ffff097224 */ /* 0x000fce00078e0000 */
.L_x_6:
[----:B------:R-:W-:Y:S05]  /*0390*/  BSYNC.RECONVERGENT B0 ;  /* 0x0000000000007941 */ /* 0x000fea0003800200 */
.L_x_5:
        /* <DEDUP_REMOVED lines=12> */
[----:B------:R-:W-:-:S07]  /*0460*/  MOV R10, R0 ;  /* 0x00000000000a7202 */ /* 0x000fce0000000f00 */
.L_x_8:
[----:B------:R-:W-:Y:S05]  /*0470*/  BSYNC.RECONVERGENT B0 ;  /* 0x0000000000007941 */ /* 0x000fea0003800200 */
.L_x_7:
        /* <DEDUP_REMOVED lines=13> */
.L_x_10:
[----:B------:R-:W-:Y:S05]  /*0550*/  BSYNC.RECONVERGENT B0 ;  /* 0x0000000000007941 */ /* 0x000fea0003800200 */
.L_x_9:
[----:B------:R-:W0:Y:S02]  /*0560*/  LDCU.64 UR8, c[0x0][0x388] ;  /* 0x00007100ff0877ac */ /* 0x000e240008000a00 */
[----:B0-----:R-:W-:-:S04]  /*0570*/  IADD3 R12, P0, PT, R12, UR8, RZ ;  /* 0x000000080c0c7c10 */ /* 0x001fc8000ff1e0ff */
[----:B------:R-:W-:-:S05]  /*0580*/  IADD3.X R13, PT, PT, R2, UR9, RZ, P0, !PT ;  /* 0x00000009020d7c10 */ /* 0x000fca00087fe4ff */
[----:B------:R-:W-:Y:S01]  /*0590*/  STG.E.128 desc[UR4][R12.64], R8 ;  /* 0x000000080c007986 */ /* 0x000fe2000c101d04 */
[----:B------:R-:W-:Y:S05]  /*05a0*/  EXIT ;  /* 0x000000000000794d */ /* 0x000fea0003800000 */
.L_x_2:
[----:B------:R-:W0:Y:S01]  /*05b0*/  LDCU.128 UR8, c[0x0][0x380] ;  /* 0x00007000ff0877ac */ /* 0x000e220008000c00 */
[C---:B------:R-:W-:Y:S01]  /*05c0*/  ISETP.GE.U32.AND P0, PT, R2.reuse, UR6, PT ;  /* 0x0000000602007c0c */ /* 0x040fe2000bf06070 */
[----:B------:R-:W-:Y:S01]  /*05d0*/  IMAD.SHL.U32 R6, R2, 0x4, RZ ;  /* 0x0000000402067824 */ /* 0x000fe200078e00ff */
[----:B------:R-:W-:Y:S01]  /*05e0*/  SHF.R.U32.HI R0, RZ, 0x1e, R2 ;  /* 0x0000001eff007819 */ /* 0x000fe20000011602 */
[----:B------:R-:W-:Y:S01]  /*05f0*/  BSSY.RECONVERGENT B0, `(.L_x_11) ;  /* 0x0000016000007945 */ /* 0x000fe20003800200 */
[----:B------:R-:W-:Y:S02]  /*0600*/  ISETP.GE.U32.AND.EX P0, PT, RZ, UR7, PT, P0 ;  /* 0x00000007ff007c0c */ /* 0x000fe4000bf06100 */
[C---:B0-----:R-:W-:Y:S02]  /*0610*/  IADD3 R8, P1, PT, R6.reuse, UR8, RZ ;  /* 0x0000000806087c10 */ /* 0x041fe4000ff3e0ff */
[----:B------:R-:W-:Y:S02]  /*0620*/  IADD3 R6, P2, PT, R6, UR10, RZ ;  /* 0x0000000a06067c10 */ /* 0x000fe4000ff5e0ff */
[----:B------:R-:W-:-:S02]  /*0630*/  IADD3.X R9, PT, PT, R0, UR9, RZ, P1, !PT ;  /* 0x0000000900097c10 */ /* 0x000fc40008ffe4ff */
[----:B------:R-:W-:-:S05]  /*0640*/  IADD3.X R7, PT, PT, R0, UR11, RZ, P2, !PT ;  /* 0x0000000b00077c10 */ /* 0x000fca00097fe4ff */
[----:B------:R-:W-:Y:S05]  /*0650*/  @P0 BRA `(.L_x_12) ;  /* 0x00000000003c0947 */ /* 0x000fea0003800000 */
[----:B------:R-:W2:Y:S01]  /*0660*/  LDG.E.CONSTANT R4, desc[UR4][R8.64] ;  /* 0x0000000408047981 */ /* 0x000ea2000c1e9900 */
        /* <DEDUP_REMOVED lines=12> */
.L_x_14:
[----:B------:R-:W-:Y:S05]  /*0730*/  BSYNC.RECONVERGENT B1 ;  /* 0x0000000000017941 */ /* 0x000fea0003800200 */
.L_x_13:
[----:B------:R0:W-:Y:S02]  /*0740*/  STG.E desc[UR4][R6.64], R5 ;  /* 0x0000000506007986 */ /* 0x0001e4000c101904 */
.L_x_12:
[----:B------:R-:W-:Y:S05]  /*0750*/  BSYNC.RECONVERGENT B0 ;  /* 0x0000000000007941 */ /* 0x000fea0003800200 */
.L_x_11:
[----:B------:R-:W1:Y:S01]  /*0760*/  LDCU.64 UR8, c[0x0][0x398] ;  /* 0x00007300ff0877ac */ /* 0x000e620008000a00 */
[----:B------:R-:W-:Y:S01]  /*0770*/  IADD3 R0, P1, PT, R2, 0x1, RZ ;  /* 0x0000000102007810 */ /* 0x000fe20007f3e0ff */
[----:B------:R-:W-:Y:S03]  /*0780*/  BSSY.RECONVERGENT B0, `(.L_x_15) ;  /* 0x0000014000007945 */ /* 0x000fe60003800200 */
[----:B-1----:R-:W-:Y:S01]  /*0790*/  ISETP.GE.U32.AND P0, PT, R0, UR8, PT ;  /* 0x0000000800007c0c */ /* 0x002fe2000bf06070 */
[----:B------:R-:W-:-:S05]  /*07a0*/  IMAD.X R0, RZ, RZ, RZ, P1 ;  /* 0x000000ffff007224 */ /* 0x000fca00008e06ff */
[----:B------:R-:W-:-:S13]  /*07b0*/  ISETP.GE.U32.AND.EX P0, PT, R0, UR9, PT, P0 ;  /* 0x0000000900007c0c */ /* 0x000fda000bf06100 */
        /* <DEDUP_REMOVED lines=13> */
[----:B------:R-:W-:-:S07]  /*0890*/  IMAD.MOV.U32 R5, RZ, RZ, R0 ;  /* 0x000000ffff057224 */ /* 0x000fce00078e0000 */
.L_x_18:
[----:B------:R-:W-:Y:S05]  /*08a0*/  BSYNC.RECONVERGENT B1 ;  /* 0x0000000000017941 */ /* 0x000fea0003800200 */
.L_x_17:
[----:B------:R1:W-:Y:S02]  /*08b0*/  STG.E desc[UR4][R6.64+0x4], R5 ;  /* 0x0000040506007986 */ /* 0x0003e4000c101904 */
.L_x_16:
[----:B------:R-:W-:Y:S05]  /*08c0*/  BSYNC.RECONVERGENT B0 ;  /* 0x0000000000007941 */ /* 0x000fea0003800200 */
.L_x_15:
[----:B------:R-:W2:Y:S01]  /*08d0*/  LDCU.64 UR8, c[0x0][0x398] ;  /* 0x00007300ff0877ac */ /* 0x000ea20008000a00 */
[----:B------:R-:W-:-:S04]  /*08e0*/  IADD3 R2, P1, PT, R2, 0x2, RZ ;  /* 0x0000000202027810 */ /* 0x000fc80007f3e0ff */
[----:B------:R-:W-:Y:S02]  /*08f0*/  IADD3.X R0, PT, PT, RZ, RZ, RZ, P1, !PT ;  /* 0x000000ffff007210 */ /* 0x000fe40000ffe4ff */
[----:B--2---:R-:W-:-:S04]  /*0900*/  ISETP.GE.U32.AND P0, PT, R2, UR8, PT ;  /* 0x0000000802007c0c */ /* 0x004fc8000bf06070 */
[----:B------:R-:W-:-:S13]  /*0910*/  ISETP.GE.U32.AND.EX P0, PT, R0, UR9, PT, P0 ;  /* 0x0000000900007c0c */ /* 0x000fda000bf06100 */
[----:B------:R-:W-:Y:S05]  /*0920*/  @P0 EXIT ;  /* 0x000000000000094d */ /* 0x000fea0003800000 */
[----:B------:R-:W2:Y:S01]  /*0930*/  LDG.E.CONSTANT R4, desc[UR4][R8.64+0x8] ;  /* 0x0000080408047981 */ /* 0x000ea2000c1e9900 */
[----:B------:R-:W0:Y:S01]  /*0940*/  MUFU.RCP R0, R3 ;  /* 0x0000000300007308 */ /* 0x000e220000001000 */
[----:B------:R-:W-:Y:S01]  /*0950*/  BSSY.RECONVERGENT B0, `(.L_x_19) ;  /* 0x000000b000007945 */ /* 0x000fe20003800200 */
[----:B01----:R-:W-:-:S04]  /*0960*/  FFMA R5, R0, -R3, 1 ;  /* 0x3f80000000057423 */ /* 0x003fc80000000803 */
        /* <DEDUP_REMOVED lines=9> */
.L_x_20:
[----:B------:R-:W-:Y:S05]  /*0a00*/  BSYNC.RECONVERGENT B0 ;  /* 0x0000000000007941 */ /* 0x000fea0003800200 */
.L_x_19:
[----:B------:R-:W-:Y:S01]  /*0a10*/  STG.E desc[UR4][R6.64+0x8], R5 ;  /* 0x0000080506007986 */ /* 0x000fe2000c101904 */
[----:B------:R-:W-:Y:S05]  /*0a20*/  EXIT ;  /* 0x000000000000794d */ /* 0x000fea0003800000 */
        .weak           $__internal_0_$__cuda_sm20_sqrt_rn_f32_slowpath
        .type           $__internal_0_$__cuda_sm20_sqrt_rn_f32_slowpath,@function
        .size           $__internal_0_$__cuda_sm20_sqrt_rn_f32_slowpath,($__internal_1_$__cuda_sm3x_div_rn_noftz_f32_slowpath - $__internal_0_$__cuda_sm20_sqrt_rn_f32_slowpath)
$__internal_0_$__cuda_sm20_sqrt_rn_f32_slowpath:
[----:B------:R-:W0:Y:S02]  /*0a30*/  LDC R0, c[0x0][0x390] ;  /* 0x0000e400ff007b82 */ /* 0x000e240000000800 */
[----:B0-----:R-:W-:-:S13]  /*0a40*/  LOP3.LUT P0, RZ, R0, 0x7fffffff, RZ, 0xc0, !PT ;  /* 0x7fffffff00ff7812 */ /* 0x001fda000780c0ff */
[----:B------:R-:W0:Y:S01]  /*0a50*/  @!P0 LDC R2, c[0x0][0x390] ;  /* 0x0000e400ff028b82 */ /* 0x000e220000000800 */
[----:B------:R-:W-:Y:S05]  /*0a60*/  @!P0 BRA `(.L_x_21) ;  /* 0x0000000000448947 */ /* 0x000fea0003800000 */
[----:B------:R-:W-:-:S13]  /*0a70*/  FSETP.GEU.FTZ.AND P0, PT, R0, RZ, PT ;  /* 0x000000ff0000720b */ /* 0x000fda0003f1e000 */
[----:B0-----:R-:W-:Y:S01]  /*0a80*/  @!P0 IMAD.MOV.U32 R2, RZ, RZ, 0x7fffffff ;  /* 0x7fffffffff028424 */ /* 0x001fe200078e00ff */
[----:B------:R-:W-:Y:S06]  /*0a90*/  @!P0 BRA `(.L_x_21) ;  /* 0x0000000000388947 */ /* 0x000fec0003800000 */
[----:B------:R-:W-:-:S13]  /*0aa0*/  FSETP.GTU.FTZ.AND P0, PT, |R0|, +INF , PT ;  /* 0x7f8000000000780b */ /* 0x000fda0003f1c200 */
[----:B------:R-:W-:Y:S01]  /*0ab0*/  @P0 FADD.FTZ R2, R0, 1 ;  /* 0x3f80000000020421 */ /* 0x000fe20000010000 */
[----:B------:R-:W-:Y:S06]  /*0ac0*/  @P0 BRA `(.L_x_21) ;  /* 0x00000000002c0947 */ /* 0x000fec0003800000 */
[----:B------:R-:W-:-:S13]  /*0ad0*/  FSETP.NEU.FTZ.AND P0, PT, |R0|, +INF , PT ;  /* 0x7f8000000000780b */ /* 0x000fda0003f1d200 */
[----:B------:R-:W1:Y:S01]  /*0ae0*/  @!P0 LDC R2, c[0x0][0x390] ;  /* 0x0000e400ff028b82 */ /* 0x000e620000000800 */
[----:B------:R-:W-:Y:S05]  /*0af0*/  @!P0 BRA `(.L_x_21) ;  /* 0x0000000000208947 */ /* 0x000fea0003800000 */
[----:B------:R-:W-:-:S04]  /*0b00*/  FFMA R0, R0, 1.84467440737095516160e+19, RZ ;  /* 0x5f80000000007823 */ /* 0x000fc800000000ff */
[----:B------:R-:W0:Y:S02]  /*0b10*/  MUFU.RSQ R3, R0 ;  /* 0x0000000000037308 */ /* 0x000e240000001400 */
[----:B0-----:R-:W-:Y:S01]  /*0b20*/  FMUL.FTZ R5, R0, R3 ;  /* 0x0000000300057220 */ /* 0x001fe20000410000 */
[----:B------:R-:W-:-:S03]  /*0b30*/  FMUL.FTZ R3, R3, 0.5 ;  /* 0x3f00000003037820 */ /* 0x000fc60000410000 */
[----:B-1----:R-:W-:-:S04]  /*0b40*/  FADD.FTZ R2, -R5, -RZ ;  /* 0x800000ff05027221 */ /* 0x002fc80000010100 */
[----:B------:R-:W-:-:S04]  /*0b50*/  FFMA R2, R5, R2, R0 ;  /* 0x0000000205027223 */ /* 0x000fc80000000000 */
[----:B------:R-:W-:-:S04]  /*0b60*/  FFMA R2, R2, R3, R5 ;  /* 0x0000000302027223 */ /* 0x000fc80000000005 */
[----:B------:R-:W-:-:S07]  /*0b70*/  FMUL.FTZ R2, R2, 2.3283064365386962891e-10 ;  /* 0x2f80000002027820 */ /* 0x000fce0000410000 */
.L_x_21:
[----:B01----:R-:W-:Y:S01]  /*0b80*/  MOV R0, R2 ;  /* 0x0000000200007202 */ /* 0x003fe20000000f00 */
[----:B------:R-:W-:Y:S02]  /*0b90*/  IMAD.MOV.U32 R2, RZ, RZ, R4 ;  /* 0x000000ffff027224 */ /* 0x000fe400078e0004 */
[----:B------:R-:W-:-:S04]  /*0ba0*/  IMAD.MOV.U32 R3, RZ, RZ, 0x0 ;  /* 0x00000000ff037424 */ /* 0x000fc800078e00ff */
[----:B------:R-:W-:Y:S05]  /*0bb0*/  RET.REL.NODEC R2 `(_Z15normalizeKernelPKfPffm) ;  /* 0xfffffff402107950 */ /* 0x000fea0003c3ffff */
        .weak           $__internal_1_$__cuda_sm3x_div_rn_noftz_f32_slowpath
        .type           $__internal_1_$__cuda_sm3x_div_rn_noftz_f32_slowpath,@function
        .size           $__internal_1_$__cuda_sm3x_div_rn_noftz_f32_slowpath,(.L_x_41 - $__internal_1_$__cuda_sm3x_div_rn_noftz_f32_slowpath)
$__internal_1_$__cuda_sm3x_div_rn_noftz_f32_slowpath:
[--C-:B------:R-:W-:Y:S01]  /*0bc0*/  SHF.R.U32.HI R11, RZ, 0x17, R3.reuse ;  /* 0x00000017ff0b7819 */ /* 0x100fe20000011603 */
[----:B------:R-:W-:Y:S01]  /*0bd0*/  BSSY.RECONVERGENT B2, `(.L_x_22) ;  /* 0x0000063000027945 */ /* 0x000fe20003800200 */
[----:B------:R-:W-:Y:S01]  /*0be0*/  SHF.R.U32.HI R0, RZ, 0x17, R4 ;  /* 0x00000017ff007819 */ /* 0x000fe20000011604 */
[----:B------:R-:W-:Y:S01]  /*0bf0*/  IMAD.MOV.U32 R15, RZ, RZ, R3 ;  /* 0x000000ffff0f7224 */ /* 0x000fe200078e0003 */
[----:B------:R-:W-:Y:S02]  /*0c00*/  LOP3.LUT R11, R11, 0xff, RZ, 0xc0, !PT ;  /* 0x000000ff0b0b7812 */ /* 0x000fe400078ec0ff */
[----:B------:R-:W-:Y:S02]  /*0c10*/  LOP3.LUT R16, R0, 0xff, RZ, 0xc0, !PT ;  /* 0x000000ff00107812 */ /* 0x000fe400078ec0ff */
[----:B------:R-:W-:-:S03]  /*0c20*/  IADD3 R17, PT, PT, R11, -0x1, RZ ;  /* 0xffffffff0b117810 */ /* 0x000fc60007ffe0ff */
[----:B------:R-:W-:Y:S01]  /*0c30*/  VIADD R0, R16, 0xffffffff ;  /* 0xffffffff10007836 */ /* 0x000fe20000000000 */
[----:B------:R-:W-:-:S04]  /*0c40*/  ISETP.GT.U32.AND P0, PT, R17, 0xfd, PT ;  /* 0x000000fd1100780c */ /* 0x000fc80003f04070 */
[----:B------:R-:W-:-:S13]  /*0c50*/  ISETP.GT.U32.OR P0, PT, R0, 0xfd, P0 ;  /* 0x000000fd0000780c */ /* 0x000fda0000704470 */
[----:B------:R-:W-:Y:S01]  /*0c60*/  @!P0 MOV R13, RZ ;  /* 0x000000ff000d8202 */ /* 0x000fe20000000f00 */
[----:B------:R-:W-:Y:S06]  /*0c70*/  @!P0 BRA `(.L_x_23) ;  /* 0x00000000005c8947 */ /* 0x000fec0003800000 */
[----:B------:R-:W-:Y:S02]  /*0c80*/  FSETP.GTU.FTZ.AND P0, PT, |R4|, +INF , PT ;  /* 0x7f8000000400780b */ /* 0x000fe40003f1c200 */
[----:B------:R-:W-:-:S04]  /*0c90*/  FSETP.GTU.FTZ.AND P1, PT, |R3|, +INF , PT ;  /* 0x7f8000000300780b */ /* 0x000fc80003f3c200 */
[----:B------:R-:W-:-:S13]  /*0ca0*/  PLOP3.LUT P0, PT, P0, P1, PT, 0xf8, 0x8f ;  /* 0x00000000008f781c */ /* 0x000fda0000703f70 */
[----:B------:R-:W-:Y:S05]  /*0cb0*/  @P0 BRA `(.L_x_24) ;  /* 0x00000004004c0947 */ /* 0x000fea0003800000 */
[----:B------:R-:W-:-:S13]  /*0cc0*/  LOP3.LUT P0, RZ, R15, 0x7fffffff, R4, 0xc8, !PT ;  /* 0x7fffffff0fff7812 */ /* 0x000fda000780c804 */
[----:B------:R-:W-:Y:S05]  /*0cd0*/  @!P0 BRA `(.L_x_25) ;  /* 0x00000004003c8947 */ /* 0x000fea0003800000 */
[C---:B------:R-:W-:Y:S02]  /*0ce0*/  FSETP.NEU.FTZ.AND P2, PT, |R4|.reuse, +INF , PT ;  /* 0x7f8000000400780b */ /* 0x040fe40003f5d200 */
[----:B------:R-:W-:Y:S02]  /*0cf0*/  FSETP.NEU.FTZ.AND P1, PT, |R3|, +INF , PT ;  /* 0x7f8000000300780b */ /* 0x000fe40003f3d200 */
[----:B------:R-:W-:-:S11]  /*0d00*/  FSETP.NEU.FTZ.AND P0, PT, |R4|, +INF , PT ;  /* 0x7f8000000400780b */ /* 0x000fd60003f1d200 */
[----:B------:R-:W-:Y:S05]  /*0d10*/  @!P1 BRA !P2, `(.L_x_25) ;  /* 0x00000004002c9947 */ /* 0x000fea0005000000 */
[----:B------:R-:W-:-:S04]  /*0d20*/  LOP3.LUT P2, RZ, R4, 0x7fffffff, RZ, 0xc0, !PT ;  /* 0x7fffffff04ff7812 */ /* 0x000fc8000784c0ff */
[----:B------:R-:W-:-:S13]  /*0d30*/  PLOP3.LUT P1, PT, P1, P2, PT, 0x2f, 0xf2 ;  /* 0x0000000000f2781c */ /* 0x000fda0000f24577 */
[----:B------:R-:W-:Y:S05]  /*0d40*/  @P1 BRA `(.L_x_26) ;  /* 0x0000000400181947 */ /* 0x000fea0003800000 */
[----:B------:R-:W-:-:S04]  /*0d50*/  LOP3.LUT P1, RZ, R15, 0x7fffffff, RZ, 0xc0, !PT ;  /* 0x7fffffff0fff7812 */ /* 0x000fc8000782c0ff */
[----:B------:R-:W-:-:S13]  /*0d60*/  PLOP3.LUT P0, PT, P0, P1, PT, 0x2f, 0xf2 ;  /* 0x0000000000f2781c */ /* 0x000fda0000702577 */
[----:B------:R-:W-:Y:S05]  /*0d70*/  @P0 BRA `(.L_x_27) ;  /* 0x0000000400000947 */ /* 0x000fea0003800000 */
[----:B------:R-:W-:Y:S02]  /*0d80*/  ISETP.GE.AND P0, PT, R0, RZ, PT ;  /* 0x000000ff0000720c */ /* 0x000fe40003f06270 */
[----:B------:R-:W-:-:S11]  /*0d90*/  ISETP.GE.AND P1, PT, R17, RZ, PT ;  /* 0x000000ff1100720c */ /* 0x000fd60003f26270 */
[----:B------:R-:W-:Y:S02]  /*0da0*/  @P0 IMAD.MOV.U32 R13, RZ, RZ, RZ ;  /* 0x000000ffff0d0224 */ /* 0x000fe400078e00ff */
[----:B------:R-:W-:Y:S01]  /*0db0*/  @!P0 FFMA R4, R4, 1.84467440737095516160e+19, RZ ;  /* 0x5f80000004048823 */ /* 0x000fe200000000ff */
[----:B------:R-:W-:Y:S02]  /*0dc0*/  @!P0 IMAD.MOV.U32 R13, RZ, RZ, -0x40 ;  /* 0xffffffc0ff0d8424 */ /* 0x000fe400078e00ff */
[----:B------:R-:W-:-:S03]  /*0dd0*/  @!P1 FFMA R15, R3, 1.84467440737095516160e+19, RZ ;  /* 0x5f800000030f9823 */ /* 0x000fc600000000ff */
[----:B------:R-:W-:-:S07]  /*0de0*/  @!P1 IADD3 R13, PT, PT, R13, 0x40, RZ ;  /* 0x000000400d0d9810 */ /* 0x000fce0007ffe0ff */
.L_x_23:
[----:B------:R-:W-:Y:S01]  /*0df0*/  LEA R0, R11, 0xc0800000, 0x17 ;  /* 0xc08000000b007811 */ /* 0x000fe200078eb8ff */
[----:B------:R-:W-:Y:S01]  /*0e00*/  VIADD R16, R16, 0xffffff81 ;  /* 0xffffff8110107836 */ /* 0x000fe20000000000 */
[----:B------:R-:W-:Y:S03]  /*0e10*/  BSSY.RECONVERGENT B3, `(.L_x_28) ;  /* 0x0000035000037945 */ /* 0x000fe60003800200 */
[----:B------:R-:W-:Y:S02]  /*0e20*/  IMAD.IADD R18, R15, 0x1, -R0 ;  /* 0x000000010f127824 */ /* 0x000fe400078e0a00 */
[C---:B------:R-:W-:Y:S01]  /*0e30*/  IMAD R0, R16.reuse, -0x800000, R4 ;  /* 0xff80000010007824 */ /* 0x040fe200078e0204 */
[----:B------:R-:W-:Y:S01]  /*0e40*/  IADD3 R16, PT, PT, R16, 0x7f, -R11 ;  /* 0x0000007f10107810 */ /* 0x000fe20007ffe80b */
[----:B------:R-:W0:Y:S01]  /*0e50*/  MUFU.RCP R15, R18 ;  /* 0x00000012000f7308 */ /* 0x000e220000001000 */
[----:B------:R-:W-:-:S02]  /*0e60*/  FADD.FTZ R17, -R18, -RZ ;  /* 0x800000ff12117221 */ /* 0x000fc40000010100 */
[----:B------:R-:W-:Y:S02]  /*0e70*/  IADD3 R16, PT, PT, R16, R13, RZ ;  /* 0x0000000d10107210 */ /* 0x000fe40007ffe0ff */
[----:B0-----:R-:W-:-:S04]  /*0e80*/  FFMA R20, R15, R17, 1 ;  /* 0x3f8000000f147423 */ /* 0x001fc80000000011 */
[----:B------:R-:W-:-:S04]  /*0e90*/  FFMA R15, R15, R20, R15 ;  /* 0x000000140f0f7223 */ /* 0x000fc8000000000f */
[----:B------:R-:W-:-:S04]  /*0ea0*/  FFMA R4, R0, R15, RZ ;  /* 0x0000000f00047223 */ /* 0x000fc800000000ff */
[----:B------:R-:W-:-:S04]  /*0eb0*/  FFMA R19, R17, R4, R0 ;  /* 0x0000000411137223 */ /* 0x000fc80000000000 */
[----:B------:R-:W-:-:S04]  /*0ec0*/  FFMA R4, R15, R19, R4 ;  /* 0x000000130f047223 */ /* 0x000fc80000000004 */
[----:B------:R-:W-:-:S04]  /*0ed0*/  FFMA R17, R17, R4, R0 ;  /* 0x0000000411117223 */ /* 0x000fc80000000000 */
[----:B------:R-:W-:-:S05]  /*0ee0*/  FFMA R0, R15, R17, R4 ;  /* 0x000000110f007223 */ /* 0x000fca0000000004 */
[----:B------:R-:W-:-:S04]  /*0ef0*/  SHF.R.U32.HI R11, RZ, 0x17, R0 ;  /* 0x00000017ff0b7819 */ /* 0x000fc80000011600 */
[----:B------:R-:W-:-:S05]  /*0f00*/  LOP3.LUT R11, R11, 0xff, RZ, 0xc0, !PT ;  /* 0x000000ff0b0b7812 */ /* 0x000fca00078ec0ff */
[----:B------:R-:W-:-:S04]  /*0f10*/  IMAD.IADD R18, R11, 0x1, R16 ;  /* 0x000000010b127824 */ /* 0x000fc800078e0210 */
[----:B------:R-:W-:-:S05]  /*0f20*/  VIADD R11, R18, 0xffffffff ;  /* 0xffffffff120b7836 */ /* 0x000fca0000000000 */
[----:B------:R-:W-:-:S13]  /*0f30*/  ISETP.GE.U32.AND P0, PT, R11, 0xfe, PT ;  /* 0x000000fe0b00780c */ /* 0x000fda0003f06070 */
[----:B------:R-:W-:Y:S05]  /*0f40*/  @!P0 BRA `(.L_x_29) ;  /* 0x0000000000808947 */ /* 0x000fea0003800000 */
[----:B------:R-:W-:-:S13]  /*0f50*/  ISETP.GT.AND P0, PT, R18, 0xfe, PT ;  /* 0x000000fe1200780c */ /* 0x000fda0003f04270 */
[----:B------:R-:W-:Y:S05]  /*0f60*/  @P0 BRA `(.L_x_30) ;  /* 0x00000000006c0947 */ /* 0x000fea0003800000 */
[----:B------:R-:W-:-:S13]  /*0f70*/  ISETP.GE.AND P0, PT, R18, 0x1, PT ;  /* 0x000000011200780c */ /* 0x000fda0003f06270 */
[----:B------:R-:W-:Y:S05]  /*0f80*/  @P0 BRA `(.L_x_31) ;  /* 0x0000000000740947 */ /* 0x000fea0003800000 */
[----:B------:R-:W-:Y:S02]  /*0f90*/  ISETP.GE.AND P0, PT, R18, -0x18, PT ;  /* 0xffffffe81200780c */ /* 0x000fe40003f06270 */
[----:B------:R-:W-:-:S11]  /*0fa0*/  LOP3.LUT R0, R0, 0x80000000, RZ, 0xc0, !PT ;  /* 0x8000000000007812 */ /* 0x000fd600078ec0ff */
[----:B------:R-:W-:Y:S05]  /*0fb0*/  @!P0 BRA `(.L_x_31) ;  /* 0x0000000000688947 */ /* 0x000fea0003800000 */
[-CC-:B------:R-:W-:Y:S01]  /*0fc0*/  FFMA.RZ R11, R15, R17.reuse, R4.reuse ;  /* 0x000000110f0b7223 */ /* 0x180fe2000000c004 */
[C---:B------:R-:W-:Y:S02]  /*0fd0*/  IADD3 R16, PT, PT, R18.reuse, 0x20, RZ ;  /* 0x0000002012107810 */ /* 0x040fe40007ffe0ff */
[C---:B------:R-:W-:Y:S02]  /*0fe0*/  ISETP.NE.AND P2, PT, R18.reuse, RZ, PT ;  /* 0x000000ff1200720c */ /* 0x040fe40003f45270 */
[----:B------:R-:W-:Y:S01]  /*0ff0*/  LOP3.LUT R13, R11, 0x7fffff, RZ, 0xc0, !PT ;  /* 0x007fffff0b0d7812 */ /* 0x000fe200078ec0ff */
[CCC-:B------:R-:W-:Y:S01]  /*1000*/  FFMA.RP R11, R15.reuse, R17.reuse, R4.reuse ;  /* 0x000000110f0b7223 */ /* 0x1c0fe20000008004 */
[----:B------:R-:W-:Y:S01]  /*1010*/  FFMA.RM R4, R15, R17, R4 ;  /* 0x000000110f047223 */ /* 0x000fe20000004004 */
[----:B------:R-:W-:Y:S01]  /*1020*/  IMAD.MOV R15, RZ, RZ, -R18 ;  /* 0x000000ffff0f7224 */ /* 0x000fe200078e0a12 */
[----:B------:R-:W-:Y:S02]  /*1030*/  LOP3.LUT R13, R13, 0x800000, RZ, 0xfc, !PT ;  /* 0x008000000d0d7812 */ /* 0x000fe400078efcff */
[----:B------:R-:W-:-:S02]  /*1040*/  ISETP.NE.AND P1, PT, R18, RZ, PT ;  /* 0x000000ff1200720c */ /* 0x000fc40003f25270 */
[----:B------:R-:W-:Y:S02]  /*1050*/  SHF.L.U32 R16, R13, R16, RZ ;  /* 0x000000100d107219 */ /* 0x000fe400000006ff */
[----:B------:R-:W-:Y:S02]  /*1060*/  FSETP.NEU.FTZ.AND P0, PT, R11, R4, PT ;  /* 0x000000040b00720b */ /* 0x000fe40003f1d000 */
[----:B------:R-:W-:Y:S02]  /*1070*/  SEL R4, R15, RZ, P2 ;  /* 0x000000ff0f047207 */ /* 0x000fe40001000000 */
[----:B------:R-:W-:Y:S02]  /*1080*/  ISETP.NE.AND P1, PT, R16, RZ, P1 ;  /* 0x000000ff1000720c */ /* 0x000fe40000f25270 */
[----:B------:R-:W-:Y:S02]  /*1090*/  SHF.R.U32.HI R4, RZ, R4, R13 ;  /* 0x00000004ff047219 */ /* 0x000fe4000001160d */
[----:B------:R-:W-:-:S02]  /*10a0*/  PLOP3.LUT P0, PT, P0, P1, PT, 0xf8, 0x8f ;  /* 0x00000000008f781c */ /* 0x000fc40000703f70 */
[----:B------:R-:W-:Y:S02]  /*10b0*/  SHF.R.U32.HI R16, RZ, 0x1, R4 ;  /* 0x00000001ff107819 */ /* 0x000fe40000011604 */
[----:B------:R-:W-:-:S04]  /*10c0*/  SEL R11, RZ, 0x1, !P0 ;  /* 0x00000001ff0b7807 */ /* 0x000fc80004000000 */
[----:B------:R-:W-:-:S04]  /*10d0*/  LOP3.LUT R11, R11, 0x1, R16, 0xf8, !PT ;  /* 0x000000010b0b7812 */ /* 0x000fc800078ef810 */
[----:B------:R-:W-:-:S05]  /*10e0*/  LOP3.LUT R11, R11, R4, RZ, 0xc0, !PT ;  /* 0x000000040b0b7212 */ /* 0x000fca00078ec0ff */
[----:B------:R-:W-:-:S05]  /*10f0*/  IMAD.IADD R11, R16, 0x1, R11 ;  /* 0x00000001100b7824 */ /* 0x000fca00078e020b */
[----:B------:R-:W-:Y:S01]  /*1100*/  LOP3.LUT R0, R11, R0, RZ, 0xfc, !PT ;  /* 0x000000000b007212 */ /* 0x000fe200078efcff */
[----:B------:R-:W-:Y:S06]  /*1110*/  BRA `(.L_x_31) ;  /* 0x0000000000107947 */ /* 0x000fec0003800000 */
.L_x_30:
[----:B------:R-:W-:-:S04]  /*1120*/  LOP3.LUT R0, R0, 0x80000000, RZ, 0xc0, !PT ;  /* 0x8000000000007812 */ /* 0x000fc800078ec0ff */
[----:B------:R-:W-:Y:S01]  /*1130*/  LOP3.LUT R0, R0, 0x7f800000, RZ, 0xfc, !PT ;  /* 0x7f80000000007812 */ /* 0x000fe200078efcff */
[----:B------:R-:W-:Y:S06]  /*1140*/  BRA `(.L_x_31) ;  /* 0x0000000000047947 */ /* 0x000fec0003800000 */
.L_x_29:
[----:B------:R-:W-:-:S07]  /*1150*/  LEA R0, R16, R0, 0x17 ;  /* 0x0000000010007211 */ /* 0x000fce00078eb8ff */
.L_x_31:
[----:B------:R-:W-:Y:S05]  /*1160*/  BSYNC.RECONVERGENT B3 ;  /* 0x0000000000037941 */ /* 0x000fea0003800200 */
.L_x_28:
[----:B------:R-:W-:Y:S05]  /*1170*/  BRA `(.L_x_32) ;  /* 0x0000000000207947 */ /* 0x000fea0003800000 */
.L_x_27:
[----:B------:R-:W-:-:S04]  /*1180*/  LOP3.LUT R0, R15, 0x80000000, R4, 0x48, !PT ;  /* 0x800000000f007812 */ /* 0x000fc800078e4804 */
[----:B------:R-:W-:Y:S01]  /*1190*/  LOP3.LUT R0, R0, 0x7f800000, RZ, 0xfc, !PT ;  /* 0x7f80000000007812 */ /* 0x000fe200078efcff */
[----:B------:R-:W-:Y:S06]  /*11a0*/  BRA `(.L_x_32) ;  /* 0x0000000000147947 */ /* 0x000fec0003800000 */
.L_x_26:
[----:B------:R-:W-:Y:S01]  /*11b0*/  LOP3.LUT R0, R15, 0x80000000, R4, 0x48, !PT ;  /* 0x800000000f007812 */ /* 0x000fe200078e4804 */
[----:B------:R-:W-:Y:S06]  /*11c0*/  BRA `(.L_x_32) ;  /* 0x00000000000c7947 */ /* 0x000fec0003800000 */
.L_x_25:
[----:B------:R-:W0:Y:S01]  /*11d0*/  MUFU.RSQ R0, -QNAN ;  /* 0xffc0000000007908 */ /* 0x000e220000001400 */
[----:B------:R-:W-:Y:S05]  /*11e0*/  BRA `(.L_x_32) ;  /* 0x0000000000047947 */ /* 0x000fea0003800000 */
.L_x_24:
[----:B------:R-:W-:-:S07]  /*11f0*/  FADD.FTZ R0, R4, R3 ;  /* 0x0000000304007221 */ /* 0x000fce0000010000 */
.L_x_32:
[----:B------:R-:W-:Y:S05]  /*1200*/  BSYNC.RECONVERGENT B2 ;  /* 0x0000000000027941 */ /* 0x000fea0003800200 */
.L_x_22:
[----:B------:R-:W-:-:S04]  /*1210*/  IMAD.MOV.U32 R15, RZ, RZ, 0x0 ;  /* 0x00000000ff0f7424 */ /* 0x000fc800078e00ff */
[----:B0-----:R-:W-:Y:S05]  /*1220*/  RET.REL.NODEC R14 `(_Z15normalizeKernelPKfPffm) ;  /* 0xffffffec0e747950 */ /* 0x001fea0003c3ffff */
.L_x_33:
[----:B------:R-:W-:-:S00]  /*1230*/  BRA `(.L_x_33) ;  /* 0xfffffffc00fc7947 */ /* 0x000fc0000383ffff */
[----:B------:R-:W-:-:S00]  /*1240*/  NOP ;  /* 0x0000000000007918 */ /* 0x000fc00000000000 */
        /* <DEDUP_REMOVED lines=11> */
.L_x_41:


//--------------------- .text._Z15reductionKernelPKfPfm --------------------------
	.section	.text._Z15reductionKernelPKfPfm,"ax",@progbits
	.align	128
        .global         _Z15reductionKernelPKfPfm
        .type           _Z15reductionKernelPKfPfm,@function
        .size           _Z15reductionKernelPKfPfm,(.L_x_43 - _Z15reductionKernelPKfPfm)
        .other          _Z15reductionKernelPKfPfm,@"STO_CUDA_ENTRY STV_DEFAULT"
_Z15reductionKernelPKfPfm:
.text._Z15reductionKernelPKfPfm:
[----:B------:R-:W-:Y:S01]  /*0000*/  LDC R1, c[0x0][0x37c] ;  /* 0x0000df00ff017b82 */ /* 0x000fe20000000800 */
[----:B------:R-:W0:Y:S07]  /*0010*/  S2R R2, SR_TID.X ;  /* 0x0000000000027919 */ /* 0x000e2e0000002100 */
[----:B------:R-:W1:Y:S01]  /*0020*/  S2UR UR4, SR_CTAID.X ;  /* 0x00000000000479c3 */ /* 0x000e620000002500 */
[----:B------:R-:W2:Y:S01]  /*0030*/  LDCU.64 UR8, c[0x0][0x390] ;  /* 0x00007200ff0877ac */ /* 0x000ea20008000a00 */
[----:B------:R-:W-:Y:S01]  /*0040*/  BSSY.RECONVERGENT B0, `(.L_x_34) ;  /* 0x000002b000007945 */ /* 0x000fe20003800200 */
[----:B------:R-:W3:Y:S05]  /*0050*/  LDCU.64 UR6, c[0x0][0x358] ;  /* 0x00006b00ff0677ac */ /* 0x000eea0008000a00 */
[----:B------:R-:W1:Y:S01]  /*0060*/  LDC R8, c[0x0][0x360] ;  /* 0x0000d800ff087b82 */ /* 0x000e620000000800 */
[----:B0-----:R-:W-:-:S02]  /*0070*/  IMAD.SHL.U32 R3, R2, 0x4, RZ ;  /* 0x0000000402037824 */ /* 0x001fc400078e00ff */
[----:B-1----:R-:W-:-:S04]  /*0080*/  IMAD R0, R8, UR4, RZ ;  /* 0x0000000408007c24 */ /* 0x002fc8000f8e02ff */
[----:B------:R-:W-:-:S05]  /*0090*/  IMAD R0, R0, 0x4, R3 ;  /* 0x0000000400007824 */ /* 0x000fca00078e0203 */
[----:B------:R-:W-:-:S04]  /*00a0*/  LOP3.LUT R4, R0, 0x3, RZ, 0xfc, !PT ;  /* 0x0000000300047812 */ /* 0x000fc800078efcff */
[----:B--2---:R-:W-:-:S04]  /*00b0*/  ISETP.GE.U32.AND P0, PT, R4, UR8, PT ;  /* 0x0000000804007c0c */ /* 0x004fc8000bf06070 */
[----:B------:R-:W-:-:S13]  /*00c0*/  ISETP.GE.U32.AND.EX P0, PT, RZ, UR9, PT, P0 ;  /* 0x00000009ff007c0c */ /* 0x000fda000bf06100 */
[----:B---3--:R-:W-:Y:S05]  /*00d0*/  @P0 BRA `(.L_x_35) ;  /* 0x0000000000240947 */ /* 0x008fea0003800000 */
[----:B------:R-:W0:Y:S02]  /*00e0*/  LDCU.64 UR4, c[0x0][0x380] ;  /* 0x00007000ff0477ac */ /* 0x000e240008000a00 */
[----:B0-----:R-:W-:-:S04]  /*00f0*/  LEA R4, P0, R0, UR4, 0x2 ;  /* 0x0000000400047c11 */ /* 0x001fc8000f8010ff */
[----:B------:R-:W-:-:S06]  /*0100*/  LEA.HI.X R5, R0, UR5, RZ, 0x2, P0 ;  /* 0x0000000500057c11 */ /* 0x000fcc00080f14ff */
[----:B------:R-:W2:Y:S02]  /*0110*/  LDG.E.128.CONSTANT R4, desc[UR6][R4.64] ;  /* 0x0000000604047981 */ /* 0x000ea4000c1e9d00 */
[----:B--2---:R-:W-:-:S04]  /*0120*/  FMUL R9, R5, R5 ;  /* 0x0000000505097220 */ /* 0x004fc80000400000 */
[----:B------:R-:W-:-:S04]  /*0130*/  FFMA R9, R4, R4, R9 ;  /* 0x0000000404097223 */ /* 0x000fc80000000009 */
[----:B------:R-:W-:-:S04]  /*0140*/  FFMA R6, R6, R6, R9 ;  /* 0x0000000606067223 */ /* 0x000fc80000000009 */
[----:B------:R-:W-:Y:S01]  /*0150*/  FFMA R6, R7, R7, R6 ;  /* 0x0000000707067223 */ /* 0x000fe20000000006 */
[----:B------:R-:W-:Y:S06]  /*0160*/  BRA `(.L_x_36) ;  /* 0x0000000000607947 */ /* 0x000fec0003800000 */
.L_x_35:
[----:B------:R-:W0:Y:S01]  /*0170*/  LDCU.64 UR4, c[0x0][0x380] ;  /* 0x00007000ff0477ac */ /* 0x000e220008000a00 */
[C---:B------:R-:W-:Y:S02]  /*0180*/  IADD3 R5, P0, PT, R0.reuse, 0x1, RZ ;  /* 0x0000000100057810 */ /* 0x040fe40007f1e0ff */
[C---:B------:R-:W-:Y:S02]  /*0190*/  IADD3 R4, P3, PT, R0.reuse, 0x2, RZ ;  /* 0x0000000200047810 */ /* 0x040fe40007f7e0ff */
[----:B------:R-:W-:Y:S01]  /*01a0*/  ISETP.GE.U32.AND P1, PT, R5, UR8, PT ;  /* 0x0000000805007c0c */ /* 0x000fe2000bf26070 */
[----:B------:R-:W-:Y:S01]  /*01b0*/  IMAD.X R5, RZ, RZ, RZ, P0 ;  /* 0x000000ffff057224 */ /* 0x000fe200000e06ff */
[----:B------:R-:W-:Y:S02]  /*01c0*/  ISETP.GE.U32.AND P2, PT, R0, UR8, PT ;  /* 0x0000000800007c0c */ /* 0x000fe4000bf46070 */
[----:B------:R-:W-:Y:S02]  /*01d0*/  ISETP.GE.U32.AND P0, PT, R4, UR8, PT ;  /* 0x0000000804007c0c */ /* 0x000fe4000bf06070 */
[----:B------:R-:W-:Y:S01]  /*01e0*/  ISETP.GE.U32.AND.EX P1, PT, R5, UR9, PT, P1 ;  /* 0x0000000905007c0c */ /* 0x000fe2000bf26110 */
[----:B------:R-:W-:Y:S01]  /*01f0*/  IMAD.X R5, RZ, RZ, RZ, P3 ;  /* 0x000000ffff057224 */ /* 0x000fe200018e06ff */
[----:B------:R-:W-:-:S04]  /*0200*/  ISETP.GE.U32.AND.EX P2, PT, RZ, UR9, PT, P2 ;  /* 0x00000009ff007c0c */ /* 0x000fc8000bf46120 */
[----:B------:R-:W-:Y:S02]  /*0210*/  ISETP.GE.U32.AND.EX P0, PT, R5, UR9, PT, P0 ;  /* 0x0000000905007c0c */ /* 0x000fe4000bf06100 */
[----:B0-----:R-:W-:-:S04]  /*0220*/  LEA R4, P3, R0, UR4, 0x2 ;  /* 0x0000000400047c11 */ /* 0x001fc8000f8610ff */
[----:B------:R-:W-:-:S05]  /*0230*/  LEA.HI.X R5, R0, UR5, RZ, 0x2, P3 ;  /* 0x0000000500057c11 */ /* 0x000fca00098f14ff */
[----:B------:R-:W2:Y:S04]  /*0240*/  @!P1 LDG.E.CONSTANT R11, desc[UR6][R4.64+0x4] ;  /* 0x00000406040b9981 */ /* 0x000ea8000c1e9900 */
[----:B------:R-:W3:Y:S04]  /*0250*/  @!P2 LDG.E.CONSTANT R0, desc[UR6][R4.64] ;  /* 0x000000060400a981 */ /* 0x000ee8000c1e9900 */
[----:B------:R-:W4:Y:S01]  /*0260*/  @!P0 LDG.E.CONSTANT R10, desc[UR6][R4.64+0x8] ;  /* 0x00000806040a8981 */ /* 0x000f22000c1e9900 */
[----:B------:R-:W-:Y:S01]  /*0270*/  CS2R R6, SRZ ;  /* 0x0000000000067805 */ /* 0x000fe2000001ff00 */
[----:B------:R-:W-:-:S02]  /*0280*/  IMAD.MOV.U32 R9, RZ, RZ, RZ ;  /* 0x000000ffff097224 */ /* 0x000fc400078e00ff */
[----:B--2---:R-:W-:Y:S01]  /*0290*/  @!P1 FMUL R7, R11, R11 ;  /* 0x0000000b0b079220 */ /* 0x004fe20000400000 */
[----:B---3--:R-:W-:Y:S01]  /*02a0*/  @!P2 FFMA R6, R0, R0, RZ ;  /* 0x000000000006a223 */ /* 0x008fe200000000ff */
[----:B----4-:R-:W-:-:S03]  /*02b0*/  @!P0 FMUL R9, R10, R10 ;  /* 0x0000000a0a098220 */ /* 0x010fc60000400000 */
[----:B------:R-:W-:-:S04]  /*02c0*/  FADD R6, R7, R6 ;  /* 0x0000000607067221 */ /* 0x000fc80000000000 */
[----:B------:R-:W-:-:S04]  /*02d0*/  FADD R9, R6, R9 ;  /* 0x0000000906097221 */ /* 0x000fc80000000000 */
[----:B------:R-:W-:-:S07]  /*02e0*/  FADD R6, RZ, R9 ;  /* 0x00000009ff067221 */ /* 0x000fce0000000000 */
.L_x_36:
[----:B------:R-:W-:Y:S05]  /*02f0*/  BSYNC.RECONVERGENT B0 ;  /* 0x0000000000007941 */ /* 0x000fea0003800200 */
.L_x_34:
[----:B------:R-:W0:Y:S01]  /*0300*/  S2UR UR5, SR_CgaCtaId ;  /* 0x00000000000579c3 */ /* 0x000e220000008800 */
[----:B------:R-:W-:Y:S01]  /*0310*/  UMOV UR4, 0x400 ;  /* 0x0000040000047882 */ /* 0x000fe20000000000 */
[----:B------:R-:W-:Y:S02]  /*0320*/  ISETP.GE.U32.AND P0, PT, R8, 0x2, PT ;  /* 0x000000020800780c */ /* 0x000fe40003f06070 */
[----:B------:R-:W-:Y:S01]  /*0330*/  ISETP.NE.AND P1, PT, R2, RZ, PT ;  /* 0x000000ff0200720c */ /* 0x000fe20003f25270 */
[----:B0-----:R-:W-:-:S06]  /*0340*/  ULEA UR4, UR5, UR4, 0x18 ;  /* 0x0000000405047291 */ /* 0x001fcc000f8ec0ff */
[----:B------:R-:W-:-:S03]  /*0350*/  VIADD R0, R3, UR4 ;  /* 0x0000000403007c36 */ /* 0x000fc60008000000 */
[----:B------:R0:W-:Y:S01]  /*0360*/  STS [R3+UR4], R6 ;  /* 0x0000000603007988 */ /* 0x0001e20008000804 */
[----:B------:R-:W-:Y:S06]  /*0370*/  BAR.SYNC.DEFER_BLOCKING 0x0 ;  /* 0x0000000000007b1d */ /* 0x000fec0000010000 */
[----:B------:R-:W-:Y:S05]  /*0380*/  @!P0 BRA `(.L_x_37) ;  /* 0x00000000002c8947 */ /* 0x000fea0003800000 */
.L_x_38:
[----:B------:R-:W-:-:S04]  /*0390*/  SHF.R.U32.HI R7, RZ, 0x1, R8 ;  /* 0x00000001ff077819 */ /* 0x000fc80000011608 */
[----:B------:R-:W-:-:S13]  /*03a0*/  ISETP.GE.U32.AND P0, PT, R2, R7, PT ;  /* 0x000000070200720c */ /* 0x000fda0003f06070 */
[----:B------:R-:W-:Y:S01]  /*03b0*/  @!P0 IMAD R4, R7, 0x4, R0 ;  /* 0x0000000407048824 */ /* 0x000fe200078e0200 */
[----:B------:R-:W-:Y:S05]  /*03c0*/  @!P0 LDS R5, [R3+UR4] ;  /* 0x0000000403058984 */ /* 0x000fea0008000800 */
[----:B------:R-:W0:Y:S02]  /*03d0*/  @!P0 LDS R4, [R4] ;  /* 0x0000000004048984 */ /* 0x000e240000000800 */
[----:B0-----:R-:W-:-:S05]  /*03e0*/  @!P0 FADD R6, R4, R5 ;  /* 0x0000000504068221 */ /* 0x001fca0000000000 */
[----:B------:R1:W-:Y:S01]  /*03f0*/  @!P0 STS [R3+UR4], R6 ;  /* 0x0000000603008988 */ /* 0x0003e20008000804 */
[----:B------:R-:W-:Y:S01]  /*0400*/  BAR.SYNC.DEFER_BLOCKING 0x0 ;  /* 0x0000000000007b1d */ /* 0x000fe20000010000 */
[----:B------:R-:W-:Y:S01]  /*0410*/  ISETP.GT.U32.AND P0, PT, R8, 0x3, PT ;  /* 0x000000030800780c */ /* 0x000fe20003f04070 */
[----:B------:R-:W-:-:S12]  /*0420*/  IMAD.MOV.U32 R8, RZ, RZ, R7 ;  /* 0x000000ffff087224 */ /* 0x000fd800078e0007 */
[----:B-1----:R-:W-:Y:S05]  /*0430*/  @P0 BRA `(.L_x_38) ;  /* 0xfffffffc00d40947 */ /* 0x002fea000383ffff */
.L_x_37:
[----:B------:R-:W-:Y:S05]  /*0440*/  @P1 EXIT ;  /* 0x000000000000194d */ /* 0x000fea0003800000 */
[----:B------:R-:W1:Y:S01]  /*0450*/  S2UR UR5, SR_CgaCtaId ;  /* 0x00000000000579c3 */ /* 0x000e620000008800 */
[----:B------:R-:W-:-:S07]  /*0460*/  UMOV UR4, 0x400 ;  /* 0x0000040000047882 */ /* 0x000fce0000000000 */
[----:B0-----:R-:W0:Y:S01]  /*0470*/  LDC.64 R2, c[0x0][0x388] ;  /* 0x0000e200ff027b82 */ /* 0x001e220000000a00 */
[----:B-1----:R-:W-:-:S09]  /*0480*/  ULEA UR4, UR5, UR4, 0x18 ;  /* 0x0000000405047291 */ /* 0x002fd2000f8ec0ff */
[----:B------:R-:W0:Y:S04]  /*0490*/  LDS R5, [UR4] ;  /* 0x00000004ff057984 */ /* 0x000e280008000800 */
[----:B0-----:R-:W-:Y:S01]  /*04a0*/  REDG.E.ADD.F32.FTZ.RN.STRONG.GPU desc[UR6][R2.64], R5 ;  /* 0x00000005020079a6 */ /* 0x001fe2000c12f306 */
[----:B------:R-:W-:Y:S05]  /*04b0*/  EXIT ;  /* 0x000000000000794d */ /* 0x000fea0003800000 */
.L_x_39:
        /* <DEDUP_REMOVED lines=12> */
.L_x_43:


//--------------------- .nv.shared._Z15normalizeKernelPKfPffm --------------------------
	.section	.nv.shared._Z15normalizeKernelPKfPffm,"aw",@nobits
	.sectionflags	@""
	.align	16
	.zero		1024


//--------------------- .nv.shared.reserved.0     --------------------------
	.section	.nv.shared.reserved.0,"aw",@nobits
	.weak		__nv_reservedSMEM_offset_0_alias
	.size		__nv_reservedSMEM_offset_0_alias, 0, 64
	.other		__nv_reservedSMEM_offset_0_alias,@"STO_CUDA_RESERVED_SHARED STV_DEFAULT"
__nv_reservedSMEM_offset_0_alias:
	.zero		0
	.zero		64


//--------------------- .nv.shared._Z15reductionKernelPKfPfm --------------------------
	.section	.nv.shared._Z15reductionKernelPKfPfm,"aw",@nobits
	.sectionflags	@""
	.align	16
	.zero		1024


//--------------------- .nv.constant0._Z15normalizeKernelPKfPffm --------------------------
	.section	.nv.constant0._Z15normalizeKernelPKfPffm,"a",@progbits
	.sectionflags	@""
	.align	4
.nv.constant0._Z15normalizeKernelPKfPffm:
	.zero		928


//--------------------- .nv.constant0._Z15reductionKernelPKfPfm --------------------------
	.section	.nv.constant0._Z15reductionKernelPKfPfm,"a",@progbits
	.sectionflags	@""
	.align	4
.nv.constant0._Z15reductionKernelPKfPfm:
	.zero		920


//--------------------- SYMBOLS --------------------------

	.type		.nv.reservedSmem.offset0,@object
	.size		.nv.reservedSmem.offset0,0x4
	.type		.nv.reservedSmem.cap,@object
	.size		.nv.reservedSmem.cap,0x4
